//
// Generated by NVIDIA NVVM Compiler
//
// Compiler Build ID: CL-36424714
// Cuda compilation tools, release 13.0, V13.0.88
// Based on NVVM 20.0.0
//

.version 9.0
.target sm_100
.address_size 64

	// .globl	_Z9gpukerneliPdS_S_

.visible .entry _Z9gpukerneliPdS_S_(
	.param .u32 _Z9gpukerneliPdS_S__param_0,
	.param .u64 .ptr .align 1 _Z9gpukerneliPdS_S__param_1,
	.param .u64 .ptr .align 1 _Z9gpukerneliPdS_S__param_2,
	.param .u64 .ptr .align 1 _Z9gpukerneliPdS_S__param_3
)
{
	.reg .pred 	%p<11>;
	.reg .b32 	%r<28>;
	.reg .b64 	%rd<49>;
	.reg .b64 	%fd<106>;

	ld.param.u32 	%r15, [_Z9gpukerneliPdS_S__param_0];
	ld.param.u64 	%rd13, [_Z9gpukerneliPdS_S__param_1];
	ld.param.u64 	%rd14, [_Z9gpukerneliPdS_S__param_2];
	ld.param.u64 	%rd15, [_Z9gpukerneliPdS_S__param_3];
	cvta.to.global.u64 	%rd1, %rd15;
	cvta.to.global.u64 	%rd2, %rd14;
	cvta.to.global.u64 	%rd3, %rd13;
	setp.lt.s32 	%p1, %r15, 1;
	@%p1 bra 	$L__BB0_14;
	and.b32  	%r1, %r15, 7;
	and.b32  	%r2, %r15, 3;
	and.b32  	%r3, %r15, 2147483640;
	neg.s32 	%r4, %r3;
	mov.b32 	%r23, 0;
$L__BB0_2:
	setp.lt.u32 	%p2, %r15, 8;
	mul.lo.s32 	%r6, %r23, %r15;
	mov.b32 	%r26, 0;
	@%p2 bra 	$L__BB0_5;
	mul.wide.u32 	%rd16, %r6, 8;
	add.s64 	%rd17, %rd1, %rd16;
	add.s64 	%rd48, %rd17, 32;
	add.s64 	%rd18, %rd2, %rd16;
	add.s64 	%rd47, %rd18, 32;
	add.s64 	%rd19, %rd3, %rd16;
	add.s64 	%rd46, %rd19, 32;
	mov.u32 	%r24, %r4;
$L__BB0_4:
	.pragma "nounroll";
	ld.global.f64 	%fd1, [%rd46+-32];
	ld.global.f64 	%fd2, [%rd47+-32];
	ld.global.f64 	%fd3, [%rd48+-32];
	fma.rn.f64 	%fd4, %fd1, %fd2, %fd3;
	st.global.f64 	[%rd48+-32], %fd4;
	ld.global.f64 	%fd5, [%rd46+-32];
	ld.global.f64 	%fd6, [%rd47+-32];
	fma.rn.f64 	%fd7, %fd5, %fd6, %fd4;
	st.global.f64 	[%rd48+-32], %fd7;
	ld.global.f64 	%fd8, [%rd46+-24];
	ld.global.f64 	%fd9, [%rd47+-24];
	ld.global.f64 	%fd10, [%rd48+-24];
	fma.rn.f64 	%fd11, %fd8, %fd9, %fd10;
	st.global.f64 	[%rd48+-24], %fd11;
	ld.global.f64 	%fd12, [%rd46+-24];
	ld.global.f64 	%fd13, [%rd47+-24];
	fma.rn.f64 	%fd14, %fd12, %fd13, %fd11;
	st.global.f64 	[%rd48+-24], %fd14;
	ld.global.f64 	%fd15, [%rd46+-16];
	ld.global.f64 	%fd16, [%rd47+-16];
	ld.global.f64 	%fd17, [%rd48+-16];
	fma.rn.f64 	%fd18, %fd15, %fd16, %fd17;
	st.global.f64 	[%rd48+-16], %fd18;
	ld.global.f64 	%fd19, [%rd46+-16];
	ld.global.f64 	%fd20, [%rd47+-16];
	fma.rn.f64 	%fd21, %fd19, %fd20, %fd18;
	st.global.f64 	[%rd48+-16], %fd21;
	ld.global.f64 	%fd22, [%rd46+-8];
	ld.global.f64 	%fd23, [%rd47+-8];
	ld.global.f64 	%fd24, [%rd48+-8];
	fma.rn.f64 	%fd25, %fd22, %fd23, %fd24;
	st.global.f64 	[%rd48+-8], %fd25;
	ld.global.f64 	%fd26, [%rd46+-8];
	ld.global.f64 	%fd27, [%rd47+-8];
	fma.rn.f64 	%fd28, %fd26, %fd27, %fd25;
	st.global.f64 	[%rd48+-8], %fd28;
	ld.global.f64 	%fd29, [%rd46];
	ld.global.f64 	%fd30, [%rd47];
	ld.global.f64 	%fd31, [%rd48];
	fma.rn.f64 	%fd32, %fd29, %fd30, %fd31;
	st.global.f64 	[%rd48], %fd32;
	ld.global.f64 	%fd33, [%rd46];
	ld.global.f64 	%fd34, [%rd47];
	fma.rn.f64 	%fd35, %fd33, %fd34, %fd32;
	st.global.f64 	[%rd48], %fd35;
	ld.global.f64 	%fd36, [%rd46+8];
	ld.global.f64 	%fd37, [%rd47+8];
	ld.global.f64 	%fd38, [%rd48+8];
	fma.rn.f64 	%fd39, %fd36, %fd37, %fd38;
	st.global.f64 	[%rd48+8], %fd39;
	ld.global.f64 	%fd40, [%rd46+8];
	ld.global.f64 	%fd41, [%rd47+8];
	fma.rn.f64 	%fd42, %fd40, %fd41, %fd39;
	st.global.f64 	[%rd48+8], %fd42;
	ld.global.f64 	%fd43, [%rd46+16];
	ld.global.f64 	%fd44, [%rd47+16];
	ld.global.f64 	%fd45, [%rd48+16];
	fma.rn.f64 	%fd46, %fd43, %fd44, %fd45;
	st.global.f64 	[%rd48+16], %fd46;
	ld.global.f64 	%fd47, [%rd46+16];
	ld.global.f64 	%fd48, [%rd47+16];
	fma.rn.f64 	%fd49, %fd47, %fd48, %fd46;
	st.global.f64 	[%rd48+16], %fd49;
	ld.global.f64 	%fd50, [%rd46+24];
	ld.global.f64 	%fd51, [%rd47+24];
	ld.global.f64 	%fd52, [%rd48+24];
	fma.rn.f64 	%fd53, %fd50, %fd51, %fd52;
	st.global.f64 	[%rd48+24], %fd53;
	ld.global.f64 	%fd54, [%rd46+24];
	ld.global.f64 	%fd55, [%rd47+24];
	fma.rn.f64 	%fd56, %fd54, %fd55, %fd53;
	st.global.f64 	[%rd48+24], %fd56;
	add.s32 	%r24, %r24, 8;
	add.s64 	%rd48, %rd48, 64;
	add.s64 	%rd47, %rd47, 64;
	add.s64 	%rd46, %rd46, 64;
	setp.ne.s32 	%p3, %r24, 0;
	mov.u32 	%r26, %r3;
	@%p3 bra 	$L__BB0_4;
$L__BB0_5:
	setp.eq.s32 	%p4, %r1, 0;
	@%p4 bra 	$L__BB0_13;
	add.s32 	%r18, %r1, -1;
	setp.lt.u32 	%p5, %r18, 3;
	@%p5 bra 	$L__BB0_8;
	add.s32 	%r19, %r26, %r6;
	mul.wide.u32 	%rd20, %r19, 8;
	add.s64 	%rd21, %rd3, %rd20;
	add.s64 	%rd22, %rd2, %rd20;
	add.s64 	%rd23, %rd1, %rd20;
	ld.global.f64 	%fd57, [%rd21];
	ld.global.f64 	%fd58, [%rd22];
	ld.global.f64 	%fd59, [%rd23];
	fma.rn.f64 	%fd60, %fd57, %fd58, %fd59;
	st.global.f64 	[%rd23], %fd60;
	ld.global.f64 	%fd61, [%rd21];
	ld.global.f64 	%fd62, [%rd22];
	fma.rn.f64 	%fd63, %fd61, %fd62, %fd60;
	st.global.f64 	[%rd23], %fd63;
	cvt.u64.u32 	%rd24, %r6;
	cvt.u64.u32 	%rd25, %r26;
	add.s64 	%rd26, %rd25, %rd24;
	shl.b64 	%rd27, %rd26, 3;
	add.s64 	%rd28, %rd3, %rd27;
	add.s64 	%rd29, %rd2, %rd27;
	add.s64 	%rd30, %rd1, %rd27;
	ld.global.f64 	%fd64, [%rd28+8];
	ld.global.f64 	%fd65, [%rd29+8];
	ld.global.f64 	%fd66, [%rd30+8];
	fma.rn.f64 	%fd67, %fd64, %fd65, %fd66;
	st.global.f64 	[%rd30+8], %fd67;
	ld.global.f64 	%fd68, [%rd28+8];
	ld.global.f64 	%fd69, [%rd29+8];
	fma.rn.f64 	%fd70, %fd68, %fd69, %fd67;
	st.global.f64 	[%rd30+8], %fd70;
	ld.global.f64 	%fd71, [%rd28+16];
	ld.global.f64 	%fd72, [%rd29+16];
	ld.global.f64 	%fd73, [%rd30+16];
	fma.rn.f64 	%fd74, %fd71, %fd72, %fd73;
	st.global.f64 	[%rd30+16], %fd74;
	ld.global.f64 	%fd75, [%rd28+16];
	ld.global.f64 	%fd76, [%rd29+16];
	fma.rn.f64 	%fd77, %fd75, %fd76, %fd74;
	st.global.f64 	[%rd30+16], %fd77;
	ld.global.f64 	%fd78, [%rd28+24];
	ld.global.f64 	%fd79, [%rd29+24];
	ld.global.f64 	%fd80, [%rd30+24];
	fma.rn.f64 	%fd81, %fd78, %fd79, %fd80;
	st.global.f64 	[%rd30+24], %fd81;
	ld.global.f64 	%fd82, [%rd28+24];
	ld.global.f64 	%fd83, [%rd29+24];
	fma.rn.f64 	%fd84, %fd82, %fd83, %fd81;
	st.global.f64 	[%rd30+24], %fd84;
	add.s32 	%r26, %r26, 4;
$L__BB0_8:
	setp.eq.s32 	%p6, %r2, 0;
	@%p6 bra 	$L__BB0_13;
	setp.eq.s32 	%p7, %r2, 1;
	@%p7 bra 	$L__BB0_11;
	add.s32 	%r20, %r26, %r6;
	mul.wide.u32 	%rd31, %r20, 8;
	add.s64 	%rd32, %rd3, %rd31;
	add.s64 	%rd33, %rd2, %rd31;
	add.s64 	%rd34, %rd1, %rd31;
	ld.global.f64 	%fd85, [%rd32];
	ld.global.f64 	%fd86, [%rd33];
	ld.global.f64 	%fd87, [%rd34];
	fma.rn.f64 	%fd88, %fd85, %fd86, %fd87;
	st.global.f64 	[%rd34], %fd88;
	ld.global.f64 	%fd89, [%rd32];
	ld.global.f64 	%fd90, [%rd33];
	fma.rn.f64 	%fd91, %fd89, %fd90, %fd88;
	st.global.f64 	[%rd34], %fd91;
	cvt.u64.u32 	%rd35, %r6;
	cvt.u64.u32 	%rd36, %r26;
	add.s64 	%rd37, %rd36, %rd35;
	shl.b64 	%rd38, %rd37, 3;
	add.s64 	%rd39, %rd3, %rd38;
	add.s64 	%rd40, %rd2, %rd38;
	add.s64 	%rd41, %rd1, %rd38;
	ld.global.f64 	%fd92, [%rd39+8];
	ld.global.f64 	%fd93, [%rd40+8];
	ld.global.f64 	%fd94, [%rd41+8];
	fma.rn.f64 	%fd95, %fd92, %fd93, %fd94;
	st.global.f64 	[%rd41+8], %fd95;
	ld.global.f64 	%fd96, [%rd39+8];
	ld.global.f64 	%fd97, [%rd40+8];
	fma.rn.f64 	%fd98, %fd96, %fd97, %fd95;
	st.global.f64 	[%rd41+8], %fd98;
	add.s32 	%r26, %r26, 2;
$L__BB0_11:
	and.b32  	%r21, %r15, 1;
	setp.eq.b32 	%p8, %r21, 1;
	not.pred 	%p9, %p8;
	@%p9 bra 	$L__BB0_13;
	add.s32 	%r22, %r26, %r6;
	mul.wide.u32 	%rd42, %r22, 8;
	add.s64 	%rd43, %rd3, %rd42;
	add.s64 	%rd44, %rd2, %rd42;
	add.s64 	%rd45, %rd1, %rd42;
	ld.global.f64 	%fd99, [%rd43];
	ld.global.f64 	%fd100, [%rd44];
	ld.global.f64 	%fd101, [%rd45];
	fma.rn.f64 	%fd102, %fd99, %fd100, %fd101;
	st.global.f64 	[%rd45], %fd102;
	ld.global.f64 	%fd103, [%rd43];
	ld.global.f64 	%fd104, [%rd44];
	fma.rn.f64 	%fd105, %fd103, %fd104, %fd102;
	st.global.f64 	[%rd45], %fd105;
$L__BB0_13:
	add.s32 	%r23, %r23, 1;
	setp.ne.s32 	%p10, %r23, %r15;
	@%p10 bra 	$L__BB0_2;
$L__BB0_14:
	ret;

}


// ===== COMPILED SASS (sm_100) =====

	.target	sm_100

	.elftype	@"ET_EXEC"


//--------------------- .note.nv.tkinfo           --------------------------
	.section	.note.nv.tkinfo,"",@"SHT_NOTE"
	.sectionflags	@"SHF_NOTE_NV_TKINFO"
	.tkinfo
        /*0018*/ 	.word	0x00000002
        /*0030*/ 	.string	""
        /*0030*/ 	.string	"ptxas"
        /*0030*/ 	.string	"Cuda compilation tools, release 13.0, V13.0.88"
        /*0030*/ 	.string	"Build cuda_13.0.r13.0/compiler.36424714_0"
        /*0030*/ 	.string	"-arch sm_100 -m 64 "



//--------------------- .note.nv.cuinfo           --------------------------
	.section	.note.nv.cuinfo,"",@"SHT_NOTE"
	.sectionflags	@"SHF_NOTE_NV_CUINFO"
        /*0018*/ 	.short	0x0002
        /*001a*/ 	.short	0x0064
        /*001c*/ 	.short	0x0082
	.zero		2


//--------------------- .nv.info                  --------------------------
	.section	.nv.info,"",@"SHT_CUDA_INFO"
	.align	4


	//----- nvinfo : EIATTR_REGCOUNT
	.align		4
        /*0000*/ 	.byte	0x04, 0x2f
        /*0002*/ 	.short	(.L_1 - .L_0)
	.align		4
.L_0:
        /*0004*/ 	.word	index@(_Z9gpukerneliPdS_S_)
        /*0008*/ 	.word	0x0000001a


	//----- nvinfo : EIATTR_FRAME_SIZE
	.align		4
.L_1:
        /*000c*/ 	.byte	0x04, 0x11
        /*000e*/ 	.short	(.L_3 - .L_2)
	.align		4
.L_2:
        /*0010*/ 	.word	index@(_Z9gpukerneliPdS_S_)
        /*0014*/ 	.word	0x00000000


	//----- nvinfo : EIATTR_MIN_STACK_SIZE
	.align		4
.L_3:
        /*0018*/ 	.byte	0x04, 0x12
        /*001a*/ 	.short	(.L_5 - .L_4)
	.align		4
.L_4:
        /*001c*/ 	.word	index@(_Z9gpukerneliPdS_S_)
        /*0020*/ 	.word	0x00000000
.L_5:


//--------------------- .nv.compat                --------------------------
	.section	.nv.compat,"",@"SHT_CUDA_COMPAT_INFO"
	.align	4
        /*0000*/ 	.byte	0x02, 0x09, 0x00, 0x00, 0x02, 0x02, 0x01, 0x00, 0x02, 0x05, 0x05, 0x00, 0x03, 0x07, 0x01, 0x01
        /*0010*/ 	.byte	0x02, 0x03, 0x00, 0x00, 0x02, 0x06, 0x01, 0x00, 0x04, 0x0b, 0x08, 0x00, 0x01, 0x00, 0x00, 0x00
        /*0020*/ 	.byte	0x00, 0x00, 0x00, 0x00


//--------------------- .nv.info._Z9gpukerneliPdS_S_ --------------------------
	.section	.nv.info._Z9gpukerneliPdS_S_,"",@"SHT_CUDA_INFO"
	.sectionflags	@""
	.align	4


	//----- nvinfo : EIATTR_CUDA_API_VERSION
	.align		4
        /*0000*/ 	.byte	0x04, 0x37
        /*0002*/ 	.short	(.L_7 - .L_6)
.L_6:
        /*0004*/ 	.word	0x00000082


	//----- nvinfo : EIATTR_KPARAM_INFO
	.align		4
.L_7:
        /*0008*/ 	.byte	0x04, 0x17
        /*000a*/ 	.short	(.L_9 - .L_8)
.L_8:
        /*000c*/ 	.word	0x00000000
        /*0010*/ 	.short	0x0003
        /*0012*/ 	.short	0x0018
        /*0014*/ 	.byte	0x00, 0xf5, 0x21, 0x00


	//----- nvinfo : EIATTR_KPARAM_INFO
	.align		4
.L_9:
        /*0018*/ 	.byte	0x04, 0x17
        /*001a*/ 	.short	(.L_11 - .L_10)
.L_10:
        /*001c*/ 	.word	0x00000000
        /*0020*/ 	.short	0x0002
        /*0022*/ 	.short	0x0010
        /*0024*/ 	.byte	0x00, 0xf5, 0x21, 0x00


	//----- nvinfo : EIATTR_KPARAM_INFO
	.align		4
.L_11:
        /*0028*/ 	.byte	0x04, 0x17
        /*002a*/ 	.short	(.L_13 - .L_12)
.L_12:
        /*002c*/ 	.word	0x00000000
        /*0030*/ 	.short	0x0001
        /*0032*/ 	.short	0x0008
        /*0034*/ 	.byte	0x00, 0xf5, 0x21, 0x00


	//----- nvinfo : EIATTR_KPARAM_INFO
	.align		4
.L_13:
        /*0038*/ 	.byte	0x04, 0x17
        /*003a*/ 	.short	(.L_15 - .L_14)
.L_14:
        /*003c*/ 	.word	0x00000000
        /*0040*/ 	.short	0x0000
        /*0042*/ 	.short	0x0000
        /*0044*/ 	.byte	0x00, 0xf0, 0x11, 0x00


	//----- nvinfo : EIATTR_SPARSE_MMA_MASK
	.align		4
.L_15:
        /*0048*/ 	.byte	0x03, 0x50
        /*004a*/ 	.short	0x0000


	//----- nvinfo : EIATTR_MAXREG_COUNT
	.align		4
        /*004c*/ 	.byte	0x03, 0x1b
        /*004e*/ 	.short	0x00ff


	//----- nvinfo : EIATTR_MERCURY_ISA_VERSION
	.align		4
        /*0050*/ 	.byte	0x03, 0x5f
        /*0052*/ 	.short	0x0101


	//----- nvinfo : EIATTR_VRC_CTA_INIT_COUNT
	.align		4
        /*0054*/ 	.byte	0x02, 0x4a
	.zero		1
	.zero		1


	//----- nvinfo : EIATTR_EXIT_INSTR_OFFSETS
	.align		4
        /*0058*/ 	.byte	0x04, 0x1c
        /*005a*/ 	.short	(.L_17 - .L_16)


	//   ....[0]....
.L_16:
        /*005c*/ 	.word	0x00000030


	//   ....[1]....
        /*0060*/ 	.word	0x00000f40


	//----- nvinfo : EIATTR_CBANK_PARAM_SIZE
	.align		4
.L_17:
        /*0064*/ 	.byte	0x03, 0x19
        /*0066*/ 	.short	0x0020


	//----- nvinfo : EIATTR_PARAM_CBANK
	.align		4
        /*0068*/ 	.byte	0x04, 0x0a
        /*006a*/ 	.short	(.L_19 - .L_18)
	.align		4
.L_18:
        /*006c*/ 	.word	index@(.nv.constant0._Z9gpukerneliPdS_S_)
        /*0070*/ 	.short	0x0380
        /*0072*/ 	.short	0x0020


	//----- nvinfo : EIATTR_SW_WAR
	.align		4
.L_19:
        /*0074*/ 	.byte	0x04, 0x36
        /*0076*/ 	.short	(.L_21 - .L_20)
.L_20:
        /*0078*/ 	.word	0x00000008
.L_21:


//--------------------- .nv.callgraph             --------------------------
	.section	.nv.callgraph,"",@"SHT_CUDA_CALLGRAPH"
	.align	4
	.sectionentsize	8
	.align		4
        /*0000*/ 	.word	0x00000000
	.align		4
        /*0004*/ 	.word	0xffffffff
	.align		4
        /*0008*/ 	.word	0x00000000
	.align		4
        /*000c*/ 	.word	0xfffffffe
	.align		4
        /*0010*/ 	.word	0x00000000
	.align		4
        /*0014*/ 	.word	0xfffffffd
	.align		4
        /*0018*/ 	.word	0x00000000
	.align		4
        /*001c*/ 	.word	0xfffffffc


//--------------------- .text._Z9gpukerneliPdS_S_ --------------------------
	.section	.text._Z9gpukerneliPdS_S_,"ax",@progbits
	.align	128
        .global         _Z9gpukerneliPdS_S_
        .type           _Z9gpukerneliPdS_S_,@function
        .size           _Z9gpukerneliPdS_S_,(.L_x_7 - _Z9gpukerneliPdS_S_)
        .other          _Z9gpukerneliPdS_S_,@"STO_CUDA_ENTRY STV_DEFAULT"
_Z9gpukerneliPdS_S_:
.text._Z9gpukerneliPdS_S_:
[----:B------:R-:W-:Y:S08]  /*0000*/  LDC R1, c[0x0][0x37c] ;  /* 0x0000df00ff017b82 */ /* 0x000ff00000000800 */
[----:B------:R-:W0:Y:S02]  /*0010*/  LDC R2, c[0x0][0x380] ;  /* 0x0000e000ff027b82 */ /* 0x000e240000000800 */
[----:B0-----:R-:W-:-:S13]  /*0020*/  ISETP.GE.AND P0, PT, R2, 0x1, PT ;  /* 0x000000010200780c */ /* 0x001fda0003f06270 */
[----:B------:R-:W-:Y:S05]  /*0030*/  @!P0 EXIT ;  /* 0x000000000000894d */ /* 0x000fea0003800000 */
[C---:B------:R-:W-:Y:S01]  /*0040*/  LOP3.LUT R0, R2.reuse, 0x7ffffff8, RZ, 0xc0, !PT ;  /* 0x7ffffff802007812 */ /* 0x040fe200078ec0ff */
[----:B------:R-:W0:Y:S01]  /*0050*/  LDCU.64 UR14, c[0x0][0x358] ;  /* 0x00006b00ff0e77ac */ /* 0x000e220008000a00 */
[C---:B------:R-:W-:Y:S02]  /*0060*/  LOP3.LUT R14, R2.reuse, 0x7, RZ, 0xc0, !PT ;  /* 0x00000007020e7812 */ /* 0x040fe400078ec0ff */
[----:B------:R-:W-:Y:S01]  /*0070*/  LOP3.LUT R2, R2, 0x3, RZ, 0xc0, !PT ;  /* 0x0000000302027812 */ /* 0x000fe200078ec0ff */
[----:B------:R-:W-:Y:S01]  /*0080*/  IMAD.MOV R3, RZ, RZ, -R0 ;  /* 0x000000ffff037224 */ /* 0x000fe200078e0a00 */
[----:B------:R-:W-:-:S06]  /*0090*/  UMOV UR4, URZ ;  /* 0x000000ff00047c82 */ /* 0x000fcc0008000000 */
.L_x_5:
[----:B-1----:R-:W1:Y:S01]  /*00a0*/  LDCU UR5, c[0x0][0x380] ;  /* 0x00007000ff0577ac */ /* 0x002e620008000800 */
[----:B------:R-:W-:Y:S01]  /*00b0*/  IMAD.MOV.U32 R4, RZ, RZ, RZ ;  /* 0x000000ffff047224 */ /* 0x000fe200078e00ff */
[----:B-1----:R-:W-:Y:S02]  /*00c0*/  UISETP.GE.U32.AND UP1, UPT, UR5, 0x8, UPT ;  /* 0x000000080500788c */ /* 0x002fe4000bf26070 */
[----:B------:R-:W-:Y:S02]  /*00d0*/  UIMAD UR17, UR4, UR5, URZ ;  /* 0x00000005041172a4 */ /* 0x000fe4000f8e02ff */
[----:B------:R-:W-:-:S04]  /*00e0*/  UIADD3 UR4, UPT, UPT, UR4, 0x1, URZ ;  /* 0x0000000104047890 */ /* 0x000fc8000fffe0ff */
[----:B------:R-:W-:Y:S01]  /*00f0*/  UISETP.NE.AND UP0, UPT, UR4, UR5, UPT ;  /* 0x000000050400728c */ /* 0x000fe2000bf05270 */
[----:B--23--:R-:W-:Y:S10]  /*0100*/  BRA.U !UP1, `(.L_x_0) ;  /* 0x0000000509a07547 */ /* 0x00cff4000b800000 */
[----:B------:R-:W1:Y:S01]  /*0110*/  LDCU.128 UR8, c[0x0][0x390] ;  /* 0x00007200ff0877ac */ /* 0x000e620008000c00 */
[----:B------:R-:W-:Y:S01]  /*0120*/  IMAD.MOV.U32 R10, RZ, RZ, R3 ;  /* 0x000000ffff0a7224 */ /* 0x000fe200078e0003 */
[----:B------:R-:W2:Y:S01]  /*0130*/  LDCU.64 UR12, c[0x0][0x388] ;  /* 0x00007100ff0c77ac */ /* 0x000ea20008000a00 */
[----:B-1----:R-:W-:Y:S02]  /*0140*/  UIMAD.WIDE.U32 UR6, UR17, 0x8, UR10 ;  /* 0x00000008110678a5 */ /* 0x002fe4000f8e000a */
[----:B------:R-:W-:Y:S02]  /*0150*/  UIMAD.WIDE.U32 UR8, UR17, 0x8, UR8 ;  /* 0x00000008110878a5 */ /* 0x000fe4000f8e0008 */
[----:B--2---:R-:W-:Y:S02]  /*0160*/  UIMAD.WIDE.U32 UR10, UR17, 0x8, UR12 ;  /* 0x00000008110a78a5 */ /* 0x004fe4000f8e000c */
[----:B------:R-:W-:Y:S02]  /*0170*/  UIADD3 UR16, UP1, UPT, UR6, 0x20, URZ ;  /* 0x0000002006107890 */ /* 0x000fe4000ff3e0ff */
[----:B------:R-:W-:-:S02]  /*0180*/  UIADD3 UR13, UP2, UPT, UR8, 0x20, URZ ;  /* 0x00000020080d7890 */ /* 0x000fc4000ff5e0ff */
[----:B------:R-:W-:Y:S02]  /*0190*/  UIADD3 UR12, UP3, UPT, UR10, 0x20, URZ ;  /* 0x000000200a0c7890 */ /* 0x000fe4000ff7e0ff */
[----:B------:R-:W-:Y:S01]  /*01a0*/  UIADD3.X UR6, UPT, UPT, URZ, UR7, URZ, UP1, !UPT ;  /* 0x00000007ff067290 */ /* 0x000fe20008ffe4ff */
[----:B------:R-:W-:Y:S01]  /*01b0*/  IMAD.U32 R15, RZ, RZ, UR16 ;  /* 0x00000010ff0f7e24 */ /* 0x000fe2000f8e00ff */
[----:B------:R-:W-:Y:S01]  /*01c0*/  UIADD3.X UR8, UPT, UPT, URZ, UR9, URZ, UP2, !UPT ;  /* 0x00000009ff087290 */ /* 0x000fe200097fe4ff */
[----:B------:R-:W-:Y:S01]  /*01d0*/  MOV R11, UR13 ;  /* 0x0000000d000b7c02 */ /* 0x000fe20008000f00 */
[----:B------:R-:W-:Y:S01]  /*01e0*/  UIADD3.X UR10, UPT, UPT, URZ, UR11, URZ, UP3, !UPT ;  /* 0x0000000bff0a7290 */ /* 0x000fe20009ffe4ff */
[----:B------:R-:W-:Y:S02]  /*01f0*/  IMAD.U32 R8, RZ, RZ, UR12 ;  /* 0x0000000cff087e24 */ /* 0x000fe4000f8e00ff */
[----:B------:R-:W-:Y:S02]  /*0200*/  IMAD.U32 R20, RZ, RZ, UR6 ;  /* 0x00000006ff147e24 */ /* 0x000fe4000f8e00ff */
[----:B------:R-:W-:-:S02]  /*0210*/  IMAD.U32 R16, RZ, RZ, UR8 ;  /* 0x00000008ff107e24 */ /* 0x000fc4000f8e00ff */
[----:B------:R-:W-:-:S07]  /*0220*/  IMAD.U32 R9, RZ, RZ, UR10 ;  /* 0x0000000aff097e24 */ /* 0x000fce000f8e00ff */
.L_x_1:
[----:B--2---:R-:W-:Y:S01]  /*0230*/  MOV R4, R15 ;  /* 0x0000000f00047202 */ /* 0x004fe20000000f00 */
[----:B------:R-:W-:Y:S01]  /*0240*/  IMAD.MOV.U32 R5, RZ, RZ, R20 ;  /* 0x000000ffff057224 */ /* 0x000fe200078e0014 */
[----:B0-----:R-:W2:Y:S01]  /*0250*/  LDG.E.64 R12, desc[UR14][R8.64+-0x20] ;  /* 0xffffe00e080c7981 */ /* 0x001ea2000c1e1b00 */
[----:B------:R-:W-:Y:S02]  /*0260*/  IMAD.MOV.U32 R6, RZ, RZ, R11 ;  /* 0x000000ffff067224 */ /* 0x000fe400078e000b */
[----:B------:R-:W-:Y:S01]  /*0270*/  IMAD.MOV.U32 R7, RZ, RZ, R16 ;  /* 0x000000ffff077224 */ /* 0x000fe200078e0010 */
[----:B------:R-:W2:Y:S04]  /*0280*/  LDG.E.64 R18, desc[UR14][R4.64+-0x20] ;  /* 0xffffe00e04127981 */ /* 0x000ea8000c1e1b00 */
[----:B------:R-:W2:Y:S04]  /*0290*/  LDG.E.64 R16, desc[UR14][R6.64+-0x20] ;  /* 0xffffe00e06107981 */ /* 0x000ea8000c1e1b00 */
[----:B------:R-:W3:Y:S01]  /*02a0*/  LDG.E.64 R22, desc[UR14][R4.64+-0x18] ;  /* 0xffffe80e04167981 */ /* 0x000ee2000c1e1b00 */
[----:B--2---:R-:W-:-:S07]  /*02b0*/  DFMA R12, R12, R16, R18 ;  /* 0x000000100c0c722b */ /* 0x004fce0000000012 */
[----:B------:R0:W-:Y:S04]  /*02c0*/  STG.E.64 desc[UR14][R4.64+-0x20], R12 ;  /* 0xffffe00c04007986 */ /* 0x0001e8000c101b0e */
[----:B------:R-:W2:Y:S04]  /*02d0*/  LDG.E.64 R16, desc[UR14][R8.64+-0x20] ;  /* 0xffffe00e08107981 */ /* 0x000ea8000c1e1b00 */
[----:B------:R-:W2:Y:S02]  /*02e0*/  LDG.E.64 R18, desc[UR14][R6.64+-0x20] ;  /* 0xffffe00e06127981 */ /* 0x000ea4000c1e1b00 */
[----:B--2---:R-:W-:-:S07]  /*02f0*/  DFMA R16, R16, R18, R12 ;  /* 0x000000121010722b */ /* 0x004fce000000000c */
[----:B------:R1:W-:Y:S04]  /*0300*/  STG.E.64 desc[UR14][R4.64+-0x20], R16 ;  /* 0xffffe01004007986 */ /* 0x0003e8000c101b0e */
[----:B------:R-:W3:Y:S04]  /*0310*/  LDG.E.64 R18, desc[UR14][R8.64+-0x18] ;  /* 0xffffe80e08127981 */ /* 0x000ee8000c1e1b00 */
[----:B------:R-:W3:Y:S02]  /*0320*/  LDG.E.64 R20, desc[UR14][R6.64+-0x18] ;  /* 0xffffe80e06147981 */ /* 0x000ee4000c1e1b00 */
[----:B---3--:R-:W-:-:S02]  /*0330*/  DFMA R18, R18, R20, R22 ;  /* 0x000000141212722b */ /* 0x008fc40000000016 */
[----:B------:R-:W2:Y:S05]  /*0340*/  LDG.E.64 R22, desc[UR14][R4.64+-0x10] ;  /* 0xfffff00e04167981 */ /* 0x000eaa000c1e1b00 */
[----:B------:R3:W-:Y:S04]  /*0350*/  STG.E.64 desc[UR14][R4.64+-0x18], R18 ;  /* 0xffffe81204007986 */ /* 0x0007e8000c101b0e */
[----:B------:R-:W4:Y:S04]  /*0360*/  LDG.E.64 R20, desc[UR14][R8.64+-0x18] ;  /* 0xffffe80e08147981 */ /* 0x000f28000c1e1b00 */
[----:B0-----:R-:W4:Y:S02]  /*0370*/  LDG.E.64 R12, desc[UR14][R6.64+-0x18] ;  /* 0xffffe80e060c7981 */ /* 0x001f24000c1e1b00 */
[----:B----4-:R-:W-:-:S07]  /*0380*/  DFMA R12, R20, R12, R18 ;  /* 0x0000000c140c722b */ /* 0x010fce0000000012 */
[----:B------:R0:W-:Y:S04]  /*0390*/  STG.E.64 desc[UR14][R4.64+-0x18], R12 ;  /* 0xffffe80c04007986 */ /* 0x0001e8000c101b0e */
[----:B------:R-:W2:Y:S04]  /*03a0*/  LDG.E.64 R20, desc[UR14][R8.64+-0x10] ;  /* 0xfffff00e08147981 */ /* 0x000ea8000c1e1b00 */
[----:B-1----:R-:W2:Y:S02]  /*03b0*/  LDG.E.64 R16, desc[UR14][R6.64+-0x10] ;  /* 0xfffff00e06107981 */ /* 0x002ea4000c1e1b00 */
[----:B--2---:R-:W-:-:S02]  /*03c0*/  DFMA R16, R20, R16, R22 ;  /* 0x000000101410722b */ /* 0x004fc40000000016 */
[----:B------:R-:W2:Y:S05]  /*03d0*/  LDG.E.64 R22, desc[UR14][R4.64+-0x8] ;  /* 0xfffff80e04167981 */ /* 0x000eaa000c1e1b00 */
[----:B------:R1:W-:Y:S04]  /*03e0*/  STG.E.64 desc[UR14][R4.64+-0x10], R16 ;  /* 0xfffff01004007986 */ /* 0x0003e8000c101b0e */
[----:B------:R-:W4:Y:S04]  /*03f0*/  LDG.E.64 R20, desc[UR14][R8.64+-0x10] ;  /* 0xfffff00e08147981 */ /* 0x000f28000c1e1b00 */
[----:B---3--:R-:W4:Y:S02]  /*0400*/  LDG.E.64 R18, desc[UR14][R6.64+-0x10] ;  /* 0xfffff00e06127981 */ /* 0x008f24000c1e1b00 */
[----:B----4-:R-:W-:-:S07]  /*0410*/  DFMA R18, R20, R18, R16 ;  /* 0x000000121412722b */ /* 0x010fce0000000010 */
[----:B------:R3:W-:Y:S04]  /*0420*/  STG.E.64 desc[UR14][R4.64+-0x10], R18 ;  /* 0xfffff01204007986 */ /* 0x0007e8000c101b0e */
[----:B------:R-:W2:Y:S04]  /*0430*/  LDG.E.64 R20, desc[UR14][R8.64+-0x8] ;  /* 0xfffff80e08147981 */ /* 0x000ea8000c1e1b00 */
[----:B0-----:R-:W2:Y:S02]  /*0440*/  LDG.E.64 R12, desc[UR14][R6.64+-0x8] ;  /* 0xfffff80e060c7981 */ /* 0x001ea4000c1e1b00 */
[----:B--2---:R-:W-:-:S02]  /*0450*/  DFMA R12, R20, R12, R22 ;  /* 0x0000000c140c722b */ /* 0x004fc40000000016 */
[----:B------:R-:W2:Y:S05]  /*0460*/  LDG.E.64 R22, desc[UR14][R4.64] ;  /* 0x0000000e04167981 */ /* 0x000eaa000c1e1b00 */
[----:B------:R0:W-:Y:S04]  /*0470*/  STG.E.64 desc[UR14][R4.64+-0x8], R12 ;  /* 0xfffff80c04007986 */ /* 0x0001e8000c101b0e */
[----:B------:R-:W4:Y:S04]  /*0480*/  LDG.E.64 R20, desc[UR14][R8.64+-0x8] ;  /* 0xfffff80e08147981 */ /* 0x000f28000c1e1b00 */
[----:B-1----:R-:W4:Y:S02]  /*0490*/  LDG.E.64 R16, desc[UR14][R6.64+-0x8] ;  /* 0xfffff80e06107981 */ /* 0x002f24000c1e1b00 */
[----:B----4-:R-:W-:-:S07]  /*04a0*/  DFMA R16, R20, R16, R12 ;  /* 0x000000101410722b */ /* 0x010fce000000000c */
[----:B------:R1:W-:Y:S04]  /*04b0*/  STG.E.64 desc[UR14][R4.64+-0x8], R16 ;  /* 0xfffff81004007986 */ /* 0x0003e8000c101b0e */
[----:B------:R-:W2:Y:S04]  /*04c0*/  LDG.E.64 R20, desc[UR14][R8.64] ;  /* 0x0000000e08147981 */ /* 0x000ea8000c1e1b00 */
[----:B---3--:R-:W2:Y:S02]  /*04d0*/  LDG.E.64 R18, desc[UR14][R6.64] ;  /* 0x0000000e06127981 */ /* 0x008ea4000c1e1b00 */
[----:B--2---:R-:W-:-:S02]  /*04e0*/  DFMA R18, R20, R18, R22 ;  /* 0x000000121412722b */ /* 0x004fc40000000016 */
        /* <DEDUP_REMOVED lines=25> */
[----:B---3--:R-:W2:Y:S01]  /*0680*/  LDG.E.64 R18, desc[UR14][R6.64+0x18] ;  /* 0x0000180e06127981 */ /* 0x008ea2000c1e1b00 */
[----:B------:R-:W-:Y:S01]  /*0690*/  IADD3 R10, PT, PT, R10, 0x8, RZ ;  /* 0x000000080a0a7810 */ /* 0x000fe20007ffe0ff */
[----:B--2---:R-:W-:-:S07]  /*06a0*/  DFMA R18, R20, R18, R22 ;  /* 0x000000121412722b */ /* 0x004fce0000000016 */
[----:B------:R2:W-:Y:S04]  /*06b0*/  STG.E.64 desc[UR14][R4.64+0x18], R18 ;  /* 0x0000181204007986 */ /* 0x0005e8000c101b0e */
[----:B------:R3:W4:Y:S04]  /*06c0*/  LDG.E.64 R20, desc[UR14][R8.64+0x18] ;  /* 0x0000180e08147981 */ /* 0x000728000c1e1b00 */
[----:B0-----:R-:W4:Y:S01]  /*06d0*/  LDG.E.64 R12, desc[UR14][R6.64+0x18] ;  /* 0x0000180e060c7981 */ /* 0x001f22000c1e1b00 */
[----:B------:R-:W-:Y:S02]  /*06e0*/  ISETP.NE.AND P0, PT, R10, RZ, PT ;  /* 0x000000ff0a00720c */ /* 0x000fe40003f05270 */
[----:B------:R-:W-:-:S02]  /*06f0*/  IADD3 R15, P1, PT, R4, 0x40, RZ ;  /* 0x00000040040f7810 */ /* 0x000fc40007f3e0ff */
[----:B------:R-:W-:Y:S02]  /*0700*/  IADD3 R11, P2, PT, R6, 0x40, RZ ;  /* 0x00000040060b7810 */ /* 0x000fe40007f5e0ff */
[----:B---3--:R-:W-:-:S03]  /*0710*/  IADD3 R8, P3, PT, R8, 0x40, RZ ;  /* 0x0000004008087810 */ /* 0x008fc60007f7e0ff */
[----:B-1----:R-:W-:Y:S02]  /*0720*/  IMAD.X R16, RZ, RZ, R7, P2 ;  /* 0x000000ffff107224 */ /* 0x002fe400010e0607 */
[----:B------:R-:W-:Y:S01]  /*0730*/  IMAD.X R9, RZ, RZ, R9, P3 ;  /* 0x000000ffff097224 */ /* 0x000fe200018e0609 */
[----:B----4-:R-:W-:Y:S01]  /*0740*/  DFMA R12, R20, R12, R18 ;  /* 0x0000000c140c722b */ /* 0x010fe20000000012 */
[----:B------:R-:W-:-:S06]  /*0750*/  IMAD.X R20, RZ, RZ, R5, P1 ;  /* 0x000000ffff147224 */ /* 0x000fcc00008e0605 */
[----:B------:R2:W-:Y:S01]  /*0760*/  STG.E.64 desc[UR14][R4.64+0x18], R12 ;  /* 0x0000180c04007986 */ /* 0x0005e2000c101b0e */
[----:B------:R-:W-:Y:S05]  /*0770*/  @P0 BRA `(.L_x_1) ;  /* 0xfffffff800ac0947 */ /* 0x000fea000383ffff */
[----:B--2---:R-:W-:-:S07]  /*0780*/  MOV R4, R0 ;  /* 0x0000000000047202 */ /* 0x004fce0000000f00 */
.L_x_0:
[----:B------:R-:W-:-:S13]  /*0790*/  ISETP.NE.AND P0, PT, R14, RZ, PT ;  /* 0x000000ff0e00720c */ /* 0x000fda0003f05270 */
[----:B------:R-:W-:Y:S05]  /*07a0*/  @!P0 BRA `(.L_x_2) ;  /* 0x0000000400e08947 */ /* 0x000fea0003800000 */
[----:B------:R-:W-:Y:S01]  /*07b0*/  VIADD R5, R14, 0xffffffff ;  /* 0xffffffff0e057836 */ /* 0x000fe20000000000 */
[----:B------:R-:W-:-:S04]  /*07c0*/  ISETP.NE.AND P0, PT, R2, RZ, PT ;  /* 0x000000ff0200720c */ /* 0x000fc80003f05270 */
[----:B------:R-:W-:-:S13]  /*07d0*/  ISETP.GE.U32.AND P1, PT, R5, 0x3, PT ;  /* 0x000000030500780c */ /* 0x000fda0003f26070 */
[----:B------:R-:W-:Y:S05]  /*07e0*/  @!P1 BRA `(.L_x_3) ;  /* 0x0000000000e09947 */ /* 0x000fea0003800000 */
[----:B------:R-:W1:Y:S01]  /*07f0*/  LDC.64 R8, c[0x0][0x388] ;  /* 0x0000e200ff087b82 */ /* 0x000e620000000a00 */
[----:B------:R-:W-:Y:S01]  /*0800*/  VIADD R5, R4, UR17 ;  /* 0x0000001104057c36 */ /* 0x000fe20008000000 */
[----:B------:R-:W2:Y:S01]  /*0810*/  LDCU.64 UR6, c[0x0][0x388] ;  /* 0x00007100ff0677ac */ /* 0x000ea20008000a00 */
[----:B------:R-:W3:Y:S05]  /*0820*/  LDCU.128 UR8, c[0x0][0x390] ;  /* 0x00007200ff0877ac */ /* 0x000eea0008000c00 */
[----:B------:R-:W4:Y:S08]  /*0830*/  LDC.64 R16, c[0x0][0x390] ;  /* 0x0000e400ff107b82 */ /* 0x000f300000000a00 */
[----:B------:R-:W5:Y:S01]  /*0840*/  LDC.64 R6, c[0x0][0x398] ;  /* 0x0000e600ff067b82 */ /* 0x000f620000000a00 */
[----:B-1----:R-:W-:-:S05]  /*0850*/  IMAD.WIDE.U32 R8, R5, 0x8, R8 ;  /* 0x0000000805087825 */ /* 0x002fca00078e0008 */
[----:B0-----:R-:W2:Y:S01]  /*0860*/  LDG.E.64 R10, desc[UR14][R8.64] ;  /* 0x0000000e080a7981 */ /* 0x001ea2000c1e1b00 */
[----:B----4-:R-:W-:-:S05]  /*0870*/  IMAD.WIDE.U32 R16, R5, 0x8, R16 ;  /* 0x0000000805107825 */ /* 0x010fca00078e0010 */
[----:B------:R-:W2:Y:S01]  /*0880*/  LDG.E.64 R12, desc[UR14][R16.64] ;  /* 0x0000000e100c7981 */ /* 0x000ea2000c1e1b00 */
[----:B-----5:R-:W-:-:S05]  /*0890*/  IMAD.WIDE.U32 R6, R5, 0x8, R6 ;  /* 0x0000000805067825 */ /* 0x020fca00078e0006 */
[----:B------:R-:W2:Y:S01]  /*08a0*/  LDG.E.64 R18, desc[UR14][R6.64] ;  /* 0x0000000e06127981 */ /* 0x000ea2000c1e1b00 */
[----:B------:R-:W-:Y:S01]  /*08b0*/  IADD3 R15, P1, PT, R4, UR17, RZ ;  /* 0x00000011040f7c10 */ /* 0x000fe2000ff3e0ff */
[----:B--2---:R-:W-:-:S07]  /*08c0*/  DFMA R10, R10, R12, R18 ;  /* 0x0000000c0a0a722b */ /* 0x004fce0000000012 */
[----:B------:R0:W-:Y:S04]  /*08d0*/  STG.E.64 desc[UR14][R6.64], R10 ;  /* 0x0000000a06007986 */ /* 0x0001e8000c101b0e */
[----:B------:R3:W2:Y:S04]  /*08e0*/  LDG.E.64 R12, desc[UR14][R8.64] ;  /* 0x0000000e080c7981 */ /* 0x0006a8000c1e1b00 */
[----:B------:R-:W2:Y:S01]  /*08f0*/  LDG.E.64 R18, desc[UR14][R16.64] ;  /* 0x0000000e10127981 */ /* 0x000ea2000c1e1b00 */
[----:B------:R-:W-:Y:S01]  /*0900*/  IMAD.X R20, RZ, RZ, RZ, P1 ;  /* 0x000000ffff147224 */ /* 0x000fe200008e06ff */
[----:B------:R-:W-:-:S04]  /*0910*/  SHF.L.U32 R5, R15, 0x3, RZ ;  /* 0x000000030f057819 */ /* 0x000fc800000006ff */
[----:B------:R-:W-:Y:S02]  /*0920*/  SHF.L.U64.HI R15, R15, 0x3, R20 ;  /* 0x000000030f0f7819 */ /* 0x000fe40000010214 */
[----:B---3--:R-:W-:-:S04]  /*0930*/  IADD3 R8, P3, PT, R5, UR10, RZ ;  /* 0x0000000a05087c10 */ /* 0x008fc8000ff7e0ff */
[----:B------:R-:W-:Y:S01]  /*0940*/  IADD3.X R9, PT, PT, R15, UR11, RZ, P3, !PT ;  /* 0x0000000b0f097c10 */ /* 0x000fe20009ffe4ff */
[----:B--2---:R-:W-:Y:S01]  /*0950*/  DFMA R18, R12, R18, R10 ;  /* 0x000000120c12722b */ /* 0x004fe2000000000a */
[C---:B------:R-:W-:Y:S02]  /*0960*/  IADD3 R12, P1, PT, R5.reuse, UR6, RZ ;  /* 0x00000006050c7c10 */ /* 0x040fe4000ff3e0ff */
[----:B0-----:R-:W-:Y:S02]  /*0970*/  IADD3 R10, P2, PT, R5, UR8, RZ ;  /* 0x00000008050a7c10 */ /* 0x001fe4000ff5e0ff */
[C---:B------:R-:W-:Y:S02]  /*0980*/  IADD3.X R13, PT, PT, R15.reuse, UR7, RZ, P1, !PT ;  /* 0x000000070f0d7c10 */ /* 0x040fe40008ffe4ff */
[----:B------:R-:W-:Y:S01]  /*0990*/  IADD3.X R11, PT, PT, R15, UR9, RZ, P2, !PT ;  /* 0x000000090f0b7c10 */ /* 0x000fe200097fe4ff */
[----:B------:R0:W-:Y:S04]  /*09a0*/  STG.E.64 desc[UR14][R6.64], R18 ;  /* 0x0000001206007986 */ /* 0x0001e8000c101b0e */
[----:B------:R-:W2:Y:S04]  /*09b0*/  LDG.E.64 R16, desc[UR14][R12.64+0x8] ;  /* 0x0000080e0c107981 */ /* 0x000ea8000c1e1b00 */
[----:B------:R-:W2:Y:S04]  /*09c0*/  LDG.E.64 R20, desc[UR14][R10.64+0x8] ;  /* 0x0000080e0a147981 */ /* 0x000ea8000c1e1b00 */
[----:B------:R-:W2:Y:S02]  /*09d0*/  LDG.E.64 R22, desc[UR14][R8.64+0x8] ;  /* 0x0000080e08167981 */ /* 0x000ea4000c1e1b00 */
[----:B--2---:R-:W-:-:S07]  /*09e0*/  DFMA R16, R16, R20, R22 ;  /* 0x000000141010722b */ /* 0x004fce0000000016 */
[----:B------:R1:W-:Y:S04]  /*09f0*/  STG.E.64 desc[UR14][R8.64+0x8], R16 ;  /* 0x0000081008007986 */ /* 0x0003e8000c101b0e */
[----:B------:R-:W2:Y:S04]  /*0a00*/  LDG.E.64 R20, desc[UR14][R12.64+0x8] ;  /* 0x0000080e0c147981 */ /* 0x000ea8000c1e1b00 */
[----:B------:R-:W2:Y:S02]  /*0a10*/  LDG.E.64 R22, desc[UR14][R10.64+0x8] ;  /* 0x0000080e0a167981 */ /* 0x000ea4000c1e1b00 */
[----:B--2---:R-:W-:-:S02]  /*0a20*/  DFMA R20, R20, R22, R16 ;  /* 0x000000161414722b */ /* 0x004fc40000000010 */
[----:B------:R-:W2:Y:S05]  /*0a30*/  LDG.E.64 R22, desc[UR14][R8.64+0x10] ;  /* 0x0000100e08167981 */ /* 0x000eaa000c1e1b00 */
[----:B------:R3:W-:Y:S04]  /*0a40*/  STG.E.64 desc[UR14][R8.64+0x8], R20 ;  /* 0x0000081408007986 */ /* 0x0007e8000c101b0e */
[----:B0-----:R-:W2:Y:S04]  /*0a50*/  LDG.E.64 R6, desc[UR14][R12.64+0x10] ;  /* 0x0000100e0c067981 */ /* 0x001ea8000c1e1b00 */
[----:B------:R-:W2:Y:S02]  /*0a60*/  LDG.E.64 R18, desc[UR14][R10.64+0x10] ;  /* 0x0000100e0a127981 */ /* 0x000ea4000c1e1b00 */
        /* <DEDUP_REMOVED lines=9> */
[----:B--2---:R-:W-:-:S07]  /*0b00*/  DFMA R18, R18, R20, R22 ;  /* 0x000000141212722b */ /* 0x004fce0000000016 */
[----:B------:R1:W-:Y:S04]  /*0b10*/  STG.E.64 desc[UR14][R8.64+0x18], R18 ;  /* 0x0000181208007986 */ /* 0x0003e8000c101b0e */
[----:B------:R-:W2:Y:S04]  /*0b20*/  LDG.E.64 R20, desc[UR14][R12.64+0x18] ;  /* 0x0000180e0c147981 */ /* 0x000ea8000c1e1b00 */
[----:B0-----:R-:W2:Y:S01]  /*0b30*/  LDG.E.64 R6, desc[UR14][R10.64+0x18] ;  /* 0x0000180e0a067981 */ /* 0x001ea2000c1e1b00 */
[----:B------:R-:W-:Y:S01]  /*0b40*/  VIADD R4, R4, 0x4 ;  /* 0x0000000404047836 */ /* 0x000fe20000000000 */
[----:B--2---:R-:W-:-:S07]  /*0b50*/  DFMA R6, R20, R6, R18 ;  /* 0x000000061406722b */ /* 0x004fce0000000012 */
[----:B------:R1:W-:Y:S04]  /*0b60*/  STG.E.64 desc[UR14][R8.64+0x18], R6 ;  /* 0x0000180608007986 */ /* 0x0003e8000c101b0e */
.L_x_3:
[----:B------:R-:W-:Y:S05]  /*0b70*/  @!P0 BRA `(.L_x_2) ;  /* 0x0000000000ec8947 */ /* 0x000fea0003800000 */
[----:B------:R-:W-:Y:S01]  /*0b80*/  ISETP.NE.AND P0, PT, R2, 0x1, PT ;  /* 0x000000010200780c */ /* 0x000fe20003f05270 */
[----:B------:R-:W-:-:S04]  /*0b90*/  ULOP3.LUT UR5, UR5, 0x1, URZ, 0xc0, !UPT ;  /* 0x0000000105057892 */ /* 0x000fc8000f8ec0ff */
[----:B------:R-:W-:-:S08]  /*0ba0*/  UISETP.NE.U32.AND UP1, UPT, UR5, 0x1, UPT ;  /* 0x000000010500788c */ /* 0x000fd0000bf25070 */
[----:B------:R-:W-:Y:S05]  /*0bb0*/  @!P0 BRA `(.L_x_4) ;  /* 0x0000000000988947 */ /* 0x000fea0003800000 */
[----:B-1----:R-:W1:Y:S01]  /*0bc0*/  LDC.64 R8, c[0x0][0x388] ;  /* 0x0000e200ff087b82 */ /* 0x002e620000000a00 */
        /* <DEDUP_REMOVED lines=20> */
[C---:B------:R-:W-:Y:S01]  /*0d10*/  IADD3.X R9, PT, PT, R20.reuse, UR11, RZ, P2, !PT ;  /* 0x0000000b14097c10 */ /* 0x040fe200097fe4ff */
[----:B--2---:R-:W-:Y:S01]  /*0d20*/  DFMA R18, R16, R18, R10 ;  /* 0x000000121012722b */ /* 0x004fe2000000000a */
[C---:B------:R-:W-:Y:S02]  /*0d30*/  IADD3 R16, P0, PT, R15.reuse, UR6, RZ ;  /* 0x000000060f107c10 */ /* 0x040fe4000ff1e0ff */
[----:B0-----:R-:W-:Y:S02]  /*0d40*/  IADD3 R10, P1, PT, R15, UR8, RZ ;  /* 0x000000080f0a7c10 */ /* 0x001fe4000ff3e0ff */
[C---:B------:R-:W-:Y:S02]  /*0d50*/  IADD3.X R17, PT, PT, R20.reuse, UR7, RZ, P0, !PT ;  /* 0x0000000714117c10 */ /* 0x040fe400087fe4ff */
[----:B------:R-:W-:Y:S01]  /*0d60*/  IADD3.X R11, PT, PT, R20, UR9, RZ, P1, !PT ;  /* 0x00000009140b7c10 */ /* 0x000fe20008ffe4ff */
[----:B------:R2:W-:Y:S04]  /*0d70*/  STG.E.64 desc[UR14][R6.64], R18 ;  /* 0x0000001206007986 */ /* 0x0005e8000c101b0e */
[----:B------:R-:W3:Y:S04]  /*0d80*/  LDG.E.64 R12, desc[UR14][R16.64+0x8] ;  /* 0x0000080e100c7981 */ /* 0x000ee8000c1e1b00 */
[----:B------:R-:W3:Y:S04]  /*0d90*/  LDG.E.64 R20, desc[UR14][R10.64+0x8] ;  /* 0x0000080e0a147981 */ /* 0x000ee8000c1e1b00 */
[----:B------:R-:W3:Y:S02]  /*0da0*/  LDG.E.64 R22, desc[UR14][R8.64+0x8] ;  /* 0x0000080e08167981 */ /* 0x000ee4000c1e1b00 */
[----:B---3--:R-:W-:-:S07]  /*0db0*/  DFMA R12, R12, R20, R22 ;  /* 0x000000140c0c722b */ /* 0x008fce0000000016 */
[----:B------:R2:W-:Y:S04]  /*0dc0*/  STG.E.64 desc[UR14][R8.64+0x8], R12 ;  /* 0x0000080c08007986 */ /* 0x0005e8000c101b0e */
[----:B------:R-:W3:Y:S04]  /*0dd0*/  LDG.E.64 R20, desc[UR14][R16.64+0x8] ;  /* 0x0000080e10147981 */ /* 0x000ee8000c1e1b00 */
[----:B------:R-:W3:Y:S01]  /*0de0*/  LDG.E.64 R22, desc[UR14][R10.64+0x8] ;  /* 0x0000080e0a167981 */ /* 0x000ee2000c1e1b00 */
[----:B------:R-:W-:Y:S01]  /*0df0*/  VIADD R4, R4, 0x2 ;  /* 0x0000000204047836 */ /* 0x000fe20000000000 */
[----:B---3--:R-:W-:-:S07]  /*0e00*/  DFMA R20, R20, R22, R12 ;  /* 0x000000161414722b */ /* 0x008fce000000000c */
[----:B------:R2:W-:Y:S04]  /*0e10*/  STG.E.64 desc[UR14][R8.64+0x8], R20 ;  /* 0x0000081408007986 */ /* 0x0005e8000c101b0e */
.L_x_4:
[----:B------:R-:W-:Y:S05]  /*0e20*/  BRA.U UP1, `(.L_x_2) ;  /* 0x0000000101407547 */ /* 0x000fea000b800000 */
[----:B-12---:R-:W1:Y:S01]  /*0e30*/  LDC.64 R6, c[0x0][0x388] ;  /* 0x0000e200ff067b82 */ /* 0x006e620000000a00 */
[----:B------:R-:W-:-:S07]  /*0e40*/  VIADD R13, R4, UR17 ;  /* 0x00000011040d7c36 */ /* 0x000fce0008000000 */
[----:B------:R-:W2:Y:S08]  /*0e50*/  LDC.64 R8, c[0x0][0x390] ;  /* 0x0000e400ff087b82 */ /* 0x000eb00000000a00 */
[----:B------:R-:W3:Y:S01]  /*0e60*/  LDC.64 R10, c[0x0][0x398] ;  /* 0x0000e600ff0a7b82 */ /* 0x000ee20000000a00 */
[----:B-1----:R-:W-:-:S04]  /*0e70*/  IMAD.WIDE.U32 R4, R13, 0x8, R6 ;  /* 0x000000080d047825 */ /* 0x002fc800078e0006 */
[----:B--2---:R-:W-:-:S04]  /*0e80*/  IMAD.WIDE.U32 R6, R13, 0x8, R8 ;  /* 0x000000080d067825 */ /* 0x004fc800078e0008 */
[----:B---3--:R-:W-:Y:S02]  /*0e90*/  IMAD.WIDE.U32 R8, R13, 0x8, R10 ;  /* 0x000000080d087825 */ /* 0x008fe400078e000a */
[----:B0-----:R-:W2:Y:S04]  /*0ea0*/  LDG.E.64 R10, desc[UR14][R4.64] ;  /* 0x0000000e040a7981 */ /* 0x001ea8000c1e1b00 */
[----:B------:R-:W2:Y:S04]  /*0eb0*/  LDG.E.64 R12, desc[UR14][R6.64] ;  /* 0x0000000e060c7981 */ /* 0x000ea8000c1e1b00 */
[----:B------:R-:W2:Y:S02]  /*0ec0*/  LDG.E.64 R16, desc[UR14][R8.64] ;  /* 0x0000000e08107981 */ /* 0x000ea4000c1e1b00 */
[----:B--2---:R-:W-:-:S07]  /*0ed0*/  DFMA R10, R10, R12, R16 ;  /* 0x0000000c0a0a722b */ /* 0x004fce0000000010 */
[----:B------:R3:W-:Y:S04]  /*0ee0*/  STG.E.64 desc[UR14][R8.64], R10 ;  /* 0x0000000a08007986 */ /* 0x0007e8000c101b0e */
[----:B------:R-:W2:Y:S04]  /*0ef0*/  LDG.E.64 R12, desc[UR14][R4.64] ;  /* 0x0000000e040c7981 */ /* 0x000ea8000c1e1b00 */
[----:B------:R-:W2:Y:S02]  /*0f00*/  LDG.E.64 R16, desc[UR14][R6.64] ;  /* 0x0000000e06107981 */ /* 0x000ea4000c1e1b00 */
[----:B--2---:R-:W-:-:S07]  /*0f10*/  DFMA R12, R12, R16, R10 ;  /* 0x000000100c0c722b */ /* 0x004fce000000000a */
[----:B------:R3:W-:Y:S04]  /*0f20*/  STG.E.64 desc[UR14][R8.64], R12 ;  /* 0x0000000c08007986 */ /* 0x0007e8000c101b0e */
.L_x_2:
[----:B------:R-:W-:Y:S05]  /*0f30*/  BRA.U UP0, `(.L_x_5) ;  /* 0xfffffff100587547 */ /* 0x000fea000b83ffff */
[----:B0-----:R-:W-:Y:S05]  /*0f40*/  EXIT ;  /* 0x000000000000794d */ /* 0x001fea0003800000 */
.L_x_6:
[----:B------:R-:W-:-:S00]  /*0f50*/  BRA `(.L_x_6) ;  /* 0xfffffffc00fc7947 */ /* 0x000fc0000383ffff */
[----:B------:R-:W-:-:S00]  /*0f60*/  NOP ;  /* 0x0000000000007918 */ /* 0x000fc00000000000 */
        /* <DEDUP_REMOVED lines=9> */
.L_x_7:


//--------------------- .nv.shared.reserved.0     --------------------------
	.section	.nv.shared.reserved.0,"aw",@nobits
	.weak		__nv_reservedSMEM_offset_0_alias
	.size		__nv_reservedSMEM_offset_0_alias, 0, 64
	.other		__nv_reservedSMEM_offset_0_alias,@"STO_CUDA_RESERVED_SHARED STV_DEFAULT"
__nv_reservedSMEM_offset_0_alias:
	.zero		0
	.zero		64


//--------------------- .nv.constant0._Z9gpukerneliPdS_S_ --------------------------
	.section	.nv.constant0._Z9gpukerneliPdS_S_,"a",@progbits
	.sectionflags	@""
	.align	4
.nv.constant0._Z9gpukerneliPdS_S_:
	.zero		928


//--------------------- SYMBOLS --------------------------

	.type		.nv.reservedSmem.offset0,@object
	.size		.nv.reservedSmem.offset0,0x4
